//
// Generated by NVIDIA NVVM Compiler
//
// Compiler Build ID: CL-36424714
// Cuda compilation tools, release 13.0, V13.0.88
// Based on NVVM 20.0.0
//

.version 9.0
.target sm_100
.address_size 64

	// .globl	_Z8cudainitPji

.visible .entry _Z8cudainitPji(
	.param .u64 .ptr .align 1 _Z8cudainitPji_param_0,
	.param .u32 _Z8cudainitPji_param_1
)
{
	.reg .pred 	%p<2>;
	.reg .b16 	%rs<3>;
	.reg .b32 	%r<15>;
	.reg .b64 	%rd<5>;

	ld.param.u64 	%rd1, [_Z8cudainitPji_param_0];
	ld.param.u32 	%r1, [_Z8cudainitPji_param_1];
	cvta.to.global.u64 	%rd2, %rd1;
	mov.u32 	%r2, %tid.x;
	mov.u32 	%r3, %tid.y;
	mov.u32 	%r4, %ntid.x;
	mov.u32 	%r5, %ntid.y;
	mov.u32 	%r6, %ctaid.x;
	mad.lo.s32 	%r7, %r6, %r4, %r2;
	mov.u32 	%r8, %ctaid.y;
	mad.lo.s32 	%r9, %r8, %r5, %r3;
	add.s32 	%r10, %r2, %r3;
	add.s32 	%r11, %r10, %r4;
	add.s32 	%r12, %r11, %r5;
	cvt.u16.u32 	%rs1, %r12;
	mul.lo.s16 	%rs2, %rs1, 28087;
	setp.lt.u16 	%p1, %rs2, 9363;
	selp.s32 	%r13, -1, 0, %p1;
	mad.lo.s32 	%r14, %r1, %r9, %r7;
	mul.wide.s32 	%rd3, %r14, 4;
	add.s64 	%rd4, %rd2, %rd3;
	st.global.u32 	[%rd4], %r13;
	ret;

}
	// .globl	_Z11cudaProcessPji
.visible .entry _Z11cudaProcessPji(
	.param .u64 .ptr .align 1 _Z11cudaProcessPji_param_0,
	.param .u32 _Z11cudaProcessPji_param_1
)
{
	.reg .pred 	%p<26>;
	.reg .b32 	%r<60>;
	.reg .b64 	%rd<19>;

	ld.param.u64 	%rd5, [_Z11cudaProcessPji_param_0];
	ld.param.u32 	%r24, [_Z11cudaProcessPji_param_1];
	cvta.to.global.u64 	%rd1, %rd5;
	mov.u32 	%r25, %tid.x;
	mov.u32 	%r26, %tid.y;
	mov.u32 	%r27, %ntid.x;
	mov.u32 	%r28, %ntid.y;
	mov.u32 	%r29, %ctaid.x;
	mad.lo.s32 	%r1, %r29, %r27, %r25;
	mov.u32 	%r30, %ctaid.y;
	mad.lo.s32 	%r2, %r30, %r28, %r26;
	mul.lo.s32 	%r3, %r24, %r2;
	add.s32 	%r31, %r3, %r1;
	mul.wide.s32 	%rd6, %r31, 4;
	add.s64 	%rd2, %rd1, %rd6;
	ld.global.u32 	%r4, [%rd2];
	setp.eq.s32 	%p1, %r2, 0;
	setp.lt.s32 	%p2, %r1, 1;
	sub.s32 	%r5, %r3, %r24;
	cvt.s64.s32 	%rd7, %r5;
	cvt.s64.s32 	%rd8, %r1;
	add.s64 	%rd9, %rd8, %rd7;
	shl.b64 	%rd10, %rd9, 2;
	add.s64 	%rd3, %rd1, %rd10;
	or.pred  	%p3, %p1, %p2;
	@%p3 bra 	$L__BB1_2;
	ld.global.u32 	%r33, [%rd3+-4];
	setp.ne.s32 	%p5, %r33, 0;
	selp.u32 	%r54, 1, 0, %p5;
	bra.uni 	$L__BB1_3;
$L__BB1_2:
	setp.eq.s32 	%p4, %r2, 0;
	mov.b32 	%r54, 0;
	@%p4 bra 	$L__BB1_4;
$L__BB1_3:
	add.s32 	%r34, %r5, %r1;
	mul.wide.s32 	%rd11, %r34, 4;
	add.s64 	%rd12, %rd1, %rd11;
	ld.global.u32 	%r35, [%rd12];
	setp.ne.s32 	%p6, %r35, 0;
	selp.u32 	%r36, 1, 0, %p6;
	add.s32 	%r54, %r54, %r36;
$L__BB1_4:
	setp.eq.s32 	%p7, %r2, 0;
	add.s32 	%r10, %r24, -1;
	setp.ge.s32 	%p8, %r1, %r10;
	or.pred  	%p9, %p7, %p8;
	@%p9 bra 	$L__BB1_6;
	ld.global.u32 	%r37, [%rd3+4];
	setp.ne.s32 	%p10, %r37, 0;
	selp.u32 	%r38, 1, 0, %p10;
	add.s32 	%r54, %r54, %r38;
$L__BB1_6:
	setp.lt.s32 	%p11, %r1, 1;
	@%p11 bra 	$L__BB1_8;
	ld.global.u32 	%r39, [%rd2+-4];
	setp.ne.s32 	%p12, %r39, 0;
	selp.u32 	%r40, 1, 0, %p12;
	add.s32 	%r54, %r54, %r40;
$L__BB1_8:
	setp.ge.s32 	%p13, %r1, %r10;
	@%p13 bra 	$L__BB1_10;
	ld.global.u32 	%r41, [%rd2+4];
	setp.ne.s32 	%p14, %r41, 0;
	selp.u32 	%r42, 1, 0, %p14;
	add.s32 	%r54, %r54, %r42;
$L__BB1_10:
	setp.lt.s32 	%p15, %r1, 1;
	setp.ge.s32 	%p16, %r2, %r10;
	or.pred  	%p17, %p15, %p16;
	@%p17 bra 	$L__BB1_12;
	add.s32 	%r43, %r3, %r24;
	cvt.s64.s32 	%rd13, %r43;
	cvt.u64.u32 	%rd14, %r1;
	add.s64 	%rd15, %rd14, %rd13;
	shl.b64 	%rd16, %rd15, 2;
	add.s64 	%rd17, %rd1, %rd16;
	ld.global.u32 	%r44, [%rd17+-4];
	setp.ne.s32 	%p18, %r44, 0;
	selp.u32 	%r45, 1, 0, %p18;
	add.s32 	%r54, %r54, %r45;
$L__BB1_12:
	setp.ge.s32 	%p19, %r2, %r10;
	@%p19 bra 	$L__BB1_15;
	setp.ge.s32 	%p20, %r1, %r10;
	mul.wide.s32 	%rd18, %r24, 4;
	add.s64 	%rd4, %rd2, %rd18;
	ld.global.u32 	%r46, [%rd4];
	setp.ne.s32 	%p21, %r46, 0;
	selp.u32 	%r47, 1, 0, %p21;
	add.s32 	%r54, %r54, %r47;
	@%p20 bra 	$L__BB1_15;
	ld.global.u32 	%r48, [%rd4+4];
	setp.ne.s32 	%p22, %r48, 0;
	selp.u32 	%r49, 1, 0, %p22;
	add.s32 	%r54, %r54, %r49;
$L__BB1_15:
	and.b32  	%r51, %r54, 254;
	setp.ne.s32 	%p23, %r51, 2;
	mov.b32 	%r59, 0;
	@%p23 bra 	$L__BB1_18;
	setp.ne.s32 	%p24, %r54, 3;
	mov.u32 	%r59, %r4;
	@%p24 bra 	$L__BB1_18;
	setp.eq.s32 	%p25, %r4, 0;
	selp.b32 	%r59, -1, %r4, %p25;
$L__BB1_18:
	st.global.u32 	[%rd2], %r59;
	ret;

}


// ===== COMPILED SASS (sm_100) =====

	.target	sm_100

	.elftype	@"ET_EXEC"


//--------------------- .note.nv.tkinfo           --------------------------
	.section	.note.nv.tkinfo,"",@"SHT_NOTE"
	.sectionflags	@"SHF_NOTE_NV_TKINFO"
	.tkinfo
        /*0018*/ 	.word	0x00000002
        /*0030*/ 	.string	""
        /*0030*/ 	.string	"ptxas"
        /*0030*/ 	.string	"Cuda compilation tools, release 13.0, V13.0.88"
        /*0030*/ 	.string	"Build cuda_13.0.r13.0/compiler.36424714_0"
        /*0030*/ 	.string	"-arch sm_100 -m 64 "



//--------------------- .note.nv.cuinfo           --------------------------
	.section	.note.nv.cuinfo,"",@"SHT_NOTE"
	.sectionflags	@"SHF_NOTE_NV_CUINFO"
        /*0018*/ 	.short	0x0002
        /*001a*/ 	.short	0x0064
        /*001c*/ 	.short	0x0082
	.zero		2


//--------------------- .nv.info                  --------------------------
	.section	.nv.info,"",@"SHT_CUDA_INFO"
	.align	4


	//----- nvinfo : EIATTR_REGCOUNT
	.align		4
        /*0000*/ 	.byte	0x04, 0x2f
        /*0002*/ 	.short	(.L_1 - .L_0)
	.align		4
.L_0:
        /*0004*/ 	.word	index@(_Z8cudainitPji)
        /*0008*/ 	.word	0x0000000b


	//----- nvinfo : EIATTR_FRAME_SIZE
	.align		4
.L_1:
        /*000c*/ 	.byte	0x04, 0x11
        /*000e*/ 	.short	(.L_3 - .L_2)
	.align		4
.L_2:
        /*0010*/ 	.word	index@(_Z8cudainitPji)
        /*0014*/ 	.word	0x00000000


	//----- nvinfo : EIATTR_REGCOUNT
	.align		4
.L_3:
        /*0018*/ 	.byte	0x04, 0x2f
        /*001a*/ 	.short	(.L_5 - .L_4)
	.align		4
.L_4:
        /*001c*/ 	.word	index@(_Z11cudaProcessPji)
        /*0020*/ 	.word	0x0000000f


	//----- nvinfo : EIATTR_FRAME_SIZE
	.align		4
.L_5:
        /*0024*/ 	.byte	0x04, 0x11
        /*0026*/ 	.short	(.L_7 - .L_6)
	.align		4
.L_6:
        /*0028*/ 	.word	index@(_Z11cudaProcessPji)
        /*002c*/ 	.word	0x00000000


	//----- nvinfo : EIATTR_MIN_STACK_SIZE
	.align		4
.L_7:
        /*0030*/ 	.byte	0x04, 0x12
        /*0032*/ 	.short	(.L_9 - .L_8)
	.align		4
.L_8:
        /*0034*/ 	.word	index@(_Z11cudaProcessPji)
        /*0038*/ 	.word	0x00000000


	//----- nvinfo : EIATTR_MIN_STACK_SIZE
	.align		4
.L_9:
        /*003c*/ 	.byte	0x04, 0x12
        /*003e*/ 	.short	(.L_11 - .L_10)
	.align		4
.L_10:
        /*0040*/ 	.word	index@(_Z8cudainitPji)
        /*0044*/ 	.word	0x00000000
.L_11:


//--------------------- .nv.compat                --------------------------
	.section	.nv.compat,"",@"SHT_CUDA_COMPAT_INFO"
	.align	4
        /*0000*/ 	.byte	0x02, 0x09, 0x00, 0x00, 0x02, 0x02, 0x01, 0x00, 0x02, 0x05, 0x05, 0x00, 0x03, 0x07, 0x01, 0x01
        /*0010*/ 	.byte	0x02, 0x03, 0x00, 0x00, 0x02, 0x06, 0x01, 0x00, 0x04, 0x0b, 0x08, 0x00, 0x09, 0x00, 0x00, 0x00
        /*0020*/ 	.byte	0x00, 0x00, 0x00, 0x00


//--------------------- .nv.info._Z11cudaProcessPji --------------------------
	.section	.nv.info._Z11cudaProcessPji,"",@"SHT_CUDA_INFO"
	.sectionflags	@""
	.align	4


	//----- nvinfo : EIATTR_CUDA_API_VERSION
	.align		4
        /*0000*/ 	.byte	0x04, 0x37
        /*0002*/ 	.short	(.L_13 - .L_12)
.L_12:
        /*0004*/ 	.word	0x00000082


	//----- nvinfo : EIATTR_KPARAM_INFO
	.align		4
.L_13:
        /*0008*/ 	.byte	0x04, 0x17
        /*000a*/ 	.short	(.L_15 - .L_14)
.L_14:
        /*000c*/ 	.word	0x00000000
        /*0010*/ 	.short	0x0001
        /*0012*/ 	.short	0x0008
        /*0014*/ 	.byte	0x00, 0xf0, 0x11, 0x00


	//----- nvinfo : EIATTR_KPARAM_INFO
	.align		4
.L_15:
        /*0018*/ 	.byte	0x04, 0x17
        /*001a*/ 	.short	(.L_17 - .L_16)
.L_16:
        /*001c*/ 	.word	0x00000000
        /*0020*/ 	.short	0x0000
        /*0022*/ 	.short	0x0000
        /*0024*/ 	.byte	0x00, 0xf5, 0x21, 0x00


	//----- nvinfo : EIATTR_SPARSE_MMA_MASK
	.align		4
.L_17:
        /*0028*/ 	.byte	0x03, 0x50
        /*002a*/ 	.short	0x0000


	//----- nvinfo : EIATTR_MAXREG_COUNT
	.align		4
        /*002c*/ 	.byte	0x03, 0x1b
        /*002e*/ 	.short	0x00ff


	//----- nvinfo : EIATTR_MERCURY_ISA_VERSION
	.align		4
        /*0030*/ 	.byte	0x03, 0x5f
        /*0032*/ 	.short	0x0101


	//----- nvinfo : EIATTR_VRC_CTA_INIT_COUNT
	.align		4
        /*0034*/ 	.byte	0x02, 0x4a
	.zero		1
	.zero		1


	//----- nvinfo : EIATTR_EXIT_INSTR_OFFSETS
	.align		4
        /*0038*/ 	.byte	0x04, 0x1c
        /*003a*/ 	.short	(.L_19 - .L_18)


	//   ....[0]....
.L_18:
        /*003c*/ 	.word	0x00000630


	//----- nvinfo : EIATTR_CRS_STACK_SIZE
	.align		4
.L_19:
        /*0040*/ 	.byte	0x04, 0x1e
        /*0042*/ 	.short	(.L_21 - .L_20)
.L_20:
        /*0044*/ 	.word	0x00000000


	//----- nvinfo : EIATTR_CBANK_PARAM_SIZE
	.align		4
.L_21:
        /*0048*/ 	.byte	0x03, 0x19
        /*004a*/ 	.short	0x000c


	//----- nvinfo : EIATTR_PARAM_CBANK
	.align		4
        /*004c*/ 	.byte	0x04, 0x0a
        /*004e*/ 	.short	(.L_23 - .L_22)
	.align		4
.L_22:
        /*0050*/ 	.word	index@(.nv.constant0._Z11cudaProcessPji)
        /*0054*/ 	.short	0x0380
        /*0056*/ 	.short	0x000c


	//----- nvinfo : EIATTR_SW_WAR
	.align		4
.L_23:
        /*0058*/ 	.byte	0x04, 0x36
        /*005a*/ 	.short	(.L_25 - .L_24)
.L_24:
        /*005c*/ 	.word	0x00000008
.L_25:


//--------------------- .nv.info._Z8cudainitPji   --------------------------
	.section	.nv.info._Z8cudainitPji,"",@"SHT_CUDA_INFO"
	.sectionflags	@""
	.align	4


	//----- nvinfo : EIATTR_CUDA_API_VERSION
	.align		4
        /*0000*/ 	.byte	0x04, 0x37
        /*0002*/ 	.short	(.L_27 - .L_26)
.L_26:
        /*0004*/ 	.word	0x00000082


	//----- nvinfo : EIATTR_KPARAM_INFO
	.align		4
.L_27:
        /*0008*/ 	.byte	0x04, 0x17
        /*000a*/ 	.short	(.L_29 - .L_28)
.L_28:
        /*000c*/ 	.word	0x00000000
        /*0010*/ 	.short	0x0001
        /*0012*/ 	.short	0x0008
        /*0014*/ 	.byte	0x00, 0xf0, 0x11, 0x00


	//----- nvinfo : EIATTR_KPARAM_INFO
	.align		4
.L_29:
        /*0018*/ 	.byte	0x04, 0x17
        /*001a*/ 	.short	(.L_31 - .L_30)
.L_30:
        /*001c*/ 	.word	0x00000000
        /*0020*/ 	.short	0x0000
        /*0022*/ 	.short	0x0000
        /*0024*/ 	.byte	0x00, 0xf5, 0x21, 0x00


	//----- nvinfo : EIATTR_SPARSE_MMA_MASK
	.align		4
.L_31:
        /*0028*/ 	.byte	0x03, 0x50
        /*002a*/ 	.short	0x0000


	//----- nvinfo : EIATTR_MAXREG_COUNT
	.align		4
        /*002c*/ 	.byte	0x03, 0x1b
        /*002e*/ 	.short	0x00ff


	//----- nvinfo : EIATTR_MERCURY_ISA_VERSION
	.align		4
        /*0030*/ 	.byte	0x03, 0x5f
        /*0032*/ 	.short	0x0101


	//----- nvinfo : EIATTR_VRC_CTA_INIT_COUNT
	.align		4
        /*0034*/ 	.byte	0x02, 0x4a
	.zero		1
	.zero		1


	//----- nvinfo : EIATTR_EXIT_INSTR_OFFSETS
	.align		4
        /*0038*/ 	.byte	0x04, 0x1c
        /*003a*/ 	.short	(.L_33 - .L_32)


	//   ....[0]....
.L_32:
        /*003c*/ 	.word	0x00000160


	//----- nvinfo : EIATTR_CBANK_PARAM_SIZE
	.align		4
.L_33:
        /*0040*/ 	.byte	0x03, 0x19
        /*0042*/ 	.short	0x000c


	//----- nvinfo : EIATTR_PARAM_CBANK
	.align		4
        /*0044*/ 	.byte	0x04, 0x0a
        /*0046*/ 	.short	(.L_35 - .L_34)
	.align		4
.L_34:
        /*0048*/ 	.word	index@(.nv.constant0._Z8cudainitPji)
        /*004c*/ 	.short	0x0380
        /*004e*/ 	.short	0x000c


	//----- nvinfo : EIATTR_SW_WAR
	.align		4
.L_35:
        /*0050*/ 	.byte	0x04, 0x36
        /*0052*/ 	.short	(.L_37 - .L_36)
.L_36:
        /*0054*/ 	.word	0x00000008
.L_37:


//--------------------- .nv.callgraph             --------------------------
	.section	.nv.callgraph,"",@"SHT_CUDA_CALLGRAPH"
	.align	4
	.sectionentsize	8
	.align		4
        /*0000*/ 	.word	0x00000000
	.align		4
        /*0004*/ 	.word	0xffffffff
	.align		4
        /*0008*/ 	.word	0x00000000
	.align		4
        /*000c*/ 	.word	0xfffffffe
	.align		4
        /*0010*/ 	.word	0x00000000
	.align		4
        /*0014*/ 	.word	0xfffffffd
	.align		4
        /*0018*/ 	.word	0x00000000
	.align		4
        /*001c*/ 	.word	0xfffffffc


//--------------------- .text._Z11cudaProcessPji  --------------------------
	.section	.text._Z11cudaProcessPji,"ax",@progbits
	.align	128
        .global         _Z11cudaProcessPji
        .type           _Z11cudaProcessPji,@function
        .size           _Z11cudaProcessPji,(.L_x_10 - _Z11cudaProcessPji)
        .other          _Z11cudaProcessPji,@"STO_CUDA_ENTRY STV_DEFAULT"
_Z11cudaProcessPji:
.text._Z11cudaProcessPji:
[----:B------:R-:W-:Y:S01]  /*0000*/  LDC R1, c[0x0][0x37c] ;  /* 0x0000df00ff017b82 */ /* 0x000fe20000000800 */
[----:B------:R-:W0:Y:S07]  /*0010*/  S2R R12, SR_TID.Y ;  /* 0x00000000000c7919 */ /* 0x000e2e0000002200 */
[----:B------:R-:W1:Y:S01]  /*0020*/  LDC R7, c[0x0][0x388] ;  /* 0x0000e200ff077b82 */ /* 0x000e620000000800 */
[----:B------:R-:W2:Y:S01]  /*0030*/  LDCU UR4, c[0x0][0x360] ;  /* 0x00006c00ff0477ac */ /* 0x000ea20008000800 */
[----:B------:R-:W0:Y:S01]  /*0040*/  S2R R5, SR_CTAID.Y ;  /* 0x0000000000057919 */ /* 0x000e220000002600 */
[----:B------:R-:W0:Y:S01]  /*0050*/  LDCU UR5, c[0x0][0x364] ;  /* 0x00006c80ff0577ac */ /* 0x000e220008000800 */
[----:B------:R-:W2:Y:S04]  /*0060*/  S2R R10, SR_TID.X ;  /* 0x00000000000a7919 */ /* 0x000ea80000002100 */
[----:B------:R-:W3:Y:S01]  /*0070*/  LDC.64 R8, c[0x0][0x380] ;  /* 0x0000e000ff087b82 */ /* 0x000ee20000000a00 */
[----:B------:R-:W4:Y:S01]  /*0080*/  LDCU.64 UR6, c[0x0][0x380] ;  /* 0x00007000ff0677ac */ /* 0x000f220008000a00 */
[----:B------:R-:W2:Y:S01]  /*0090*/  S2R R3, SR_CTAID.X ;  /* 0x0000000000037919 */ /* 0x000ea20000002500 */
[----:B0-----:R-:W-:-:S04]  /*00a0*/  IMAD R12, R5, UR5, R12 ;  /* 0x00000005050c7c24 */ /* 0x001fc8000f8e020c */
[----:B-1----:R-:W-:Y:S02]  /*00b0*/  IMAD R11, R12, R7, -R7 ;  /* 0x000000070c0b7224 */ /* 0x002fe400078e0a07 */
[----:B--2---:R-:W-:Y:S01]  /*00c0*/  IMAD R10, R3, UR4, R10 ;  /* 0x00000004030a7c24 */ /* 0x004fe2000f8e020a */
[----:B------:R-:W0:Y:S04]  /*00d0*/  LDCU.64 UR4, c[0x0][0x358] ;  /* 0x00006b00ff0477ac */ /* 0x000e280008000a00 */
[C---:B------:R-:W-:Y:S02]  /*00e0*/  ISETP.GE.AND P0, PT, R10.reuse, 0x1, PT ;  /* 0x000000010a00780c */ /* 0x040fe40003f06270 */
[----:B------:R-:W-:Y:S02]  /*00f0*/  SHF.R.S32.HI R0, RZ, 0x1f, R10 ;  /* 0x0000001fff007819 */ /* 0x000fe4000001140a */
[----:B------:R-:W-:-:S02]  /*0100*/  IADD3 R2, P2, PT, R10, R11, RZ ;  /* 0x0000000b0a027210 */ /* 0x000fc40007f5e0ff */
[----:B------:R-:W-:Y:S02]  /*0110*/  ISETP.EQ.OR P1, PT, R12, RZ, !P0 ;  /* 0x000000ff0c00720c */ /* 0x000fe40004722670 */
[----:B------:R-:W-:Y:S02]  /*0120*/  LEA.HI.X.SX32 R3, R11, R0, 0x1, P2 ;  /* 0x000000000b037211 */ /* 0x000fe400010f0eff */
[----:B----4-:R-:W-:-:S04]  /*0130*/  LEA R4, P2, R2, UR6, 0x2 ;  /* 0x0000000602047c11 */ /* 0x010fc8000f8410ff */
[----:B------:R-:W-:Y:S01]  /*0140*/  LEA.HI.X R5, R2, UR7, R3, 0x2, P2 ;  /* 0x0000000702057c11 */ /* 0x000fe200090f1403 */
[----:B------:R-:W-:-:S04]  /*0150*/  IMAD R3, R12, R7, R10 ;  /* 0x000000070c037224 */ /* 0x000fc800078e020a */
[----:B0-----:R-:W2:Y:S01]  /*0160*/  @!P1 LDG.E R0, desc[UR4][R4.64+-0x4] ;  /* 0xfffffc0404009981 */ /* 0x001ea2000c1e1900 */
[----:B---3--:R-:W-:-:S05]  /*0170*/  IMAD.WIDE R2, R3, 0x4, R8 ;  /* 0x0000000403027825 */ /* 0x008fca00078e0208 */
[----:B------:R0:W5:Y:S01]  /*0180*/  LDG.E R6, desc[UR4][R2.64] ;  /* 0x0000000402067981 */ /* 0x000162000c1e1900 */
[----:B------:R-:W-:Y:S04]  /*0190*/  BSSY.RECONVERGENT B1, `(.L_x_0) ;  /* 0x0000011000017945 */ /* 0x000fe80003800200 */
[----:B------:R-:W-:Y:S01]  /*01a0*/  BSSY.RELIABLE B0, `(.L_x_1) ;  /* 0x0000008000007945 */ /* 0x000fe20003800100 */
[----:B--2---:R-:W-:-:S04]  /*01b0*/  @!P1 ISETP.NE.AND P2, PT, R0, RZ, PT ;  /* 0x000000ff0000920c */ /* 0x004fc80003f45270 */
[----:B------:R-:W-:Y:S01]  /*01c0*/  @!P1 SEL R0, RZ, 0x1, !P2 ;  /* 0x00000001ff009807 */ /* 0x000fe20005000000 */
[----:B0-----:R-:W-:Y:S08]  /*01d0*/  @!P1 BRA `(.L_x_2) ;  /* 0x0000000000109947 */ /* 0x001ff00003800000 */
[----:B------:R-:W-:Y:S01]  /*01e0*/  ISETP.NE.AND P1, PT, R12, RZ, PT ;  /* 0x000000ff0c00720c */ /* 0x000fe20003f25270 */
[----:B------:R-:W-:-:S12]  /*01f0*/  IMAD.MOV.U32 R0, RZ, RZ, RZ ;  /* 0x000000ffff007224 */ /* 0x000fd800078e00ff */
[----:B------:R-:W-:Y:S05]  /*0200*/  @!P1 BREAK.RELIABLE B0 ;  /* 0x0000000000009942 */ /* 0x000fea0003800100 */
[----:B------:R-:W-:Y:S05]  /*0210*/  @!P1 BRA `(.L_x_3) ;  /* 0x0000000000209947 */ /* 0x000fea0003800000 */
.L_x_2:
[----:B------:R-:W-:Y:S05]  /*0220*/  BSYNC.RELIABLE B0 ;  /* 0x0000000000007941 */ /* 0x000fea0003800100 */
.L_x_1:
[----:B------:R-:W-:-:S04]  /*0230*/  IMAD.IADD R11, R10, 0x1, R11 ;  /* 0x000000010a0b7824 */ /* 0x000fc800078e020b */
[----:B------:R-:W-:-:S06]  /*0240*/  IMAD.WIDE R8, R11, 0x4, R8 ;  /* 0x000000040b087825 */ /* 0x000fcc00078e0208 */
[----:B------:R-:W2:Y:S01]  /*0250*/  LDG.E R8, desc[UR4][R8.64] ;  /* 0x0000000408087981 */ /* 0x000ea2000c1e1900 */
[----:B------:R-:W-:Y:S01]  /*0260*/  VIADD R11, R0, 0x1 ;  /* 0x00000001000b7836 */ /* 0x000fe20000000000 */
[----:B--2---:R-:W-:-:S13]  /*0270*/  ISETP.NE.AND P1, PT, R8, RZ, PT ;  /* 0x000000ff0800720c */ /* 0x004fda0003f25270 */
[----:B------:R-:W-:-:S04]  /*0280*/  @!P1 IMAD.MOV R11, RZ, RZ, R0 ;  /* 0x000000ffff0b9224 */ /* 0x000fc800078e0200 */
[----:B------:R-:W-:-:S07]  /*0290*/  IMAD.MOV.U32 R0, RZ, RZ, R11 ;  /* 0x000000ffff007224 */ /* 0x000fce00078e000b */
.L_x_3:
[----:B------:R-:W-:Y:S05]  /*02a0*/  BSYNC.RECONVERGENT B1 ;  /* 0x0000000000017941 */ /* 0x000fea0003800200 */
.L_x_0:
[----:B------:R-:W-:Y:S05]  /*02b0*/  WARPSYNC.ALL ;  /* 0x0000000000007948 */ /* 0x000fea0003800000 */
[----:B------:R-:W-:Y:S01]  /*02c0*/  VIADD R9, R7, 0xffffffff ;  /* 0xffffffff07097836 */ /* 0x000fe20000000000 */
[----:B------:R-:W2:Y:S04]  /*02d0*/  @P0 LDG.E R11, desc[UR4][R2.64+-0x4] ;  /* 0xfffffc04020b0981 */ /* 0x000ea8000c1e1900 */
[----:B------:R-:W-:-:S02]  /*02e0*/  ISETP.GE.AND P1, PT, R10, R9, PT ;  /* 0x000000090a00720c */ /* 0x000fc40003f26270 */
[C---:B------:R-:W-:Y:S02]  /*02f0*/  ISETP.GE.AND P2, PT, R12.reuse, R9, PT ;  /* 0x000000090c00720c */ /* 0x040fe40003f46270 */
[----:B------:R-:W-:Y:S02]  /*0300*/  ISETP.EQ.OR P4, PT, R12, RZ, P1 ;  /* 0x000000ff0c00720c */ /* 0x000fe40000f82670 */
[----:B------:R-:W-:-:S11]  /*0310*/  ISETP.LT.OR P3, PT, R10, 0x1, P2 ;  /* 0x000000010a00780c */ /* 0x000fd60001761670 */
[----:B------:R-:W3:Y:S02]  /*0320*/  @!P4 LDG.E R4, desc[UR4][R4.64+0x4] ;  /* 0x000004040404c981 */ /* 0x000ee4000c1e1900 */
[----:B------:R-:W-:-:S05]  /*0330*/  @!P3 IMAD R9, R12, R7, R7 ;  /* 0x000000070c09b224 */ /* 0x000fca00078e0207 */
[----:B------:R-:W-:Y:S02]  /*0340*/  @!P3 IADD3 R12, P5, PT, R10, R9, RZ ;  /* 0x000000090a0cb210 */ /* 0x000fe40007fbe0ff */
[----:B------:R-:W4:Y:S02]  /*0350*/  @!P1 LDG.E R10, desc[UR4][R2.64+0x4] ;  /* 0x00000404020a9981 */ /* 0x000f24000c1e1900 */
[----:B------:R-:W-:Y:S02]  /*0360*/  @!P3 LEA.HI.X.SX32 R9, R9, RZ, 0x1, P5 ;  /* 0x000000ff0909b211 */ /* 0x000fe400028f0eff */
[----:B------:R-:W-:-:S04]  /*0370*/  @!P3 LEA R8, P5, R12, UR6, 0x2 ;  /* 0x000000060c08bc11 */ /* 0x000fc8000f8a10ff */
[----:B------:R-:W-:-:S05]  /*0380*/  @!P3 LEA.HI.X R9, R12, UR7, R9, 0x2, P5 ;  /* 0x000000070c09bc11 */ /* 0x000fca000a8f1409 */
[----:B------:R-:W4:Y:S01]  /*0390*/  @!P3 LDG.E R8, desc[UR4][R8.64+-0x4] ;  /* 0xfffffc040808b981 */ /* 0x000f22000c1e1900 */
[----:B------:R-:W-:Y:S01]  /*03a0*/  BSSY.RECONVERGENT B1, `(.L_x_4) ;  /* 0x000001d000017945 */ /* 0x000fe20003800200 */
[----:B--2---:R-:W-:Y:S02]  /*03b0*/  ISETP.NE.OR P5, PT, R11, RZ, !P0 ;  /* 0x000000ff0b00720c */ /* 0x004fe400047a5670 */
[----:B---3--:R-:W-:Y:S01]  /*03c0*/  ISETP.NE.OR P6, PT, R4, RZ, P4 ;  /* 0x000000ff0400720c */ /* 0x008fe200027c5670 */
[----:B------:R-:W-:-:S12]  /*03d0*/  @!P4 VIADD R4, R0, 0x1 ;  /* 0x000000010004c836 */ /* 0x000fd80000000000 */
[----:B------:R-:W-:-:S05]  /*03e0*/  @!P6 IMAD.MOV R4, RZ, RZ, R0 ;  /* 0x000000ffff04e224 */ /* 0x000fca00078e0200 */
[----:B------:R-:W-:Y:S02]  /*03f0*/  @!P4 MOV R0, R4 ;  /* 0x000000040000c202 */ /* 0x000fe40000000f00 */
[----:B----4-:R-:W-:-:S03]  /*0400*/  ISETP.NE.OR P4, PT, R10, RZ, P1 ;  /* 0x000000ff0a00720c */ /* 0x010fc60000f85670 */
[----:B------:R-:W-:Y:S02]  /*0410*/  @P0 VIADD R4, R0, 0x1 ;  /* 0x0000000100040836 */ /* 0x000fe40000000000 */
[----:B------:R-:W-:-:S04]  /*0420*/  @!P5 IMAD.MOV R4, RZ, RZ, R0 ;  /* 0x000000ffff04d224 */ /* 0x000fc800078e0200 */
[----:B------:R-:W-:Y:S01]  /*0430*/  @P0 IMAD.MOV.U32 R0, RZ, RZ, R4 ;  /* 0x000000ffff000224 */ /* 0x000fe200078e0004 */
[----:B------:R-:W-:-:S03]  /*0440*/  ISETP.NE.OR P0, PT, R8, RZ, P3 ;  /* 0x000000ff0800720c */ /* 0x000fc60001f05670 */
[----:B------:R-:W-:Y:S02]  /*0450*/  @!P1 VIADD R4, R0, 0x1 ;  /* 0x0000000100049836 */ /* 0x000fe40000000000 */
[----:B------:R-:W-:-:S04]  /*0460*/  @!P4 IMAD.MOV R4, RZ, RZ, R0 ;  /* 0x000000ffff04c224 */ /* 0x000fc800078e0200 */
[----:B------:R-:W-:-:S05]  /*0470*/  @!P1 IMAD.MOV.U32 R0, RZ, RZ, R4 ;  /* 0x000000ffff009224 */ /* 0x000fca00078e0004 */
[----:B------:R-:W-:Y:S01]  /*0480*/  @!P3 IADD3 R4, PT, PT, R0, 0x1, RZ ;  /* 0x000000010004b810 */ /* 0x000fe20007ffe0ff */
[----:B------:R-:W-:-:S04]  /*0490*/  @!P0 IMAD.MOV R4, RZ, RZ, R0 ;  /* 0x000000ffff048224 */ /* 0x000fc800078e0200 */
[----:B------:R-:W-:Y:S01]  /*04a0*/  @!P3 IMAD.MOV.U32 R0, RZ, RZ, R4 ;  /* 0x000000ffff00b224 */ /* 0x000fe200078e0004 */
[----:B------:R-:W-:Y:S06]  /*04b0*/  @P2 BRA `(.L_x_5) ;  /* 0x00000000002c2947 */ /* 0x000fec0003800000 */
[----:B------:R-:W-:-:S05]  /*04c0*/  IMAD.WIDE R4, R7, 0x4, R2 ;  /* 0x0000000407047825 */ /* 0x000fca00078e0202 */
[----:B------:R-:W2:Y:S04]  /*04d0*/  LDG.E R7, desc[UR4][R4.64] ;  /* 0x0000000404077981 */ /* 0x000ea8000c1e1900 */
[----:B------:R-:W3:Y:S01]  /*04e0*/  @!P1 LDG.E R8, desc[UR4][R4.64+0x4] ;  /* 0x0000040404089981 */ /* 0x000ee2000c1e1900 */
[----:B--2---:R-:W-:Y:S01]  /*04f0*/  ISETP.NE.AND P0, PT, R7, RZ, PT ;  /* 0x000000ff0700720c */ /* 0x004fe20003f05270 */
[----:B------:R-:W-:Y:S01]  /*0500*/  VIADD R7, R0, 0x1 ;  /* 0x0000000100077836 */ /* 0x000fe20000000000 */
[----:B---3--:R-:W-:-:S11]  /*0510*/  ISETP.NE.OR P2, PT, R8, RZ, P1 ;  /* 0x000000ff0800720c */ /* 0x008fd60000f45670 */
[----:B------:R-:W-:-:S04]  /*0520*/  @!P0 IMAD.MOV R7, RZ, RZ, R0 ;  /* 0x000000ffff078224 */ /* 0x000fc800078e0200 */
[----:B------:R-:W-:-:S05]  /*0530*/  IMAD.MOV.U32 R0, RZ, RZ, R7 ;  /* 0x000000ffff007224 */ /* 0x000fca00078e0007 */
[----:B------:R-:W-:Y:S01]  /*0540*/  @!P1 IADD3 R7, PT, PT, R0, 0x1, RZ ;  /* 0x0000000100079810 */ /* 0x000fe20007ffe0ff */
[----:B------:R-:W-:-:S04]  /*0550*/  @!P2 IMAD.MOV R7, RZ, RZ, R0 ;  /* 0x000000ffff07a224 */ /* 0x000fc800078e0200 */
[----:B------:R-:W-:-:S07]  /*0560*/  @!P1 IMAD.MOV.U32 R0, RZ, RZ, R7 ;  /* 0x000000ffff009224 */ /* 0x000fce00078e0007 */
.L_x_5:
[----:B------:R-:W-:Y:S05]  /*0570*/  BSYNC.RECONVERGENT B1 ;  /* 0x0000000000017941 */ /* 0x000fea0003800200 */
.L_x_4:
[----:B------:R-:W-:Y:S01]  /*0580*/  LOP3.LUT R4, R0, 0xfe, RZ, 0xc0, !PT ;  /* 0x000000fe00047812 */ /* 0x000fe200078ec0ff */
[----:B------:R-:W-:Y:S01]  /*0590*/  BSSY.RECONVERGENT B1, `(.L_x_6) ;  /* 0x0000008000017945 */ /* 0x000fe20003800200 */
[----:B------:R-:W-:Y:S02]  /*05a0*/  IMAD.MOV.U32 R5, RZ, RZ, RZ ;  /* 0x000000ffff057224 */ /* 0x000fe400078e00ff */
[----:B------:R-:W-:-:S13]  /*05b0*/  ISETP.NE.AND P0, PT, R4, 0x2, PT ;  /* 0x000000020400780c */ /* 0x000fda0003f05270 */
[----:B------:R-:W-:Y:S05]  /*05c0*/  @P0 BRA `(.L_x_7) ;  /* 0x0000000000100947 */ /* 0x000fea0003800000 */
[----:B------:R-:W-:Y:S01]  /*05d0*/  ISETP.NE.AND P0, PT, R0, 0x3, PT ;  /* 0x000000030000780c */ /* 0x000fe20003f05270 */
[----:B-----5:R-:W-:-:S12]  /*05e0*/  IMAD.MOV.U32 R5, RZ, RZ, R6 ;  /* 0x000000ffff057224 */ /* 0x020fd800078e0006 */
[----:B------:R-:W-:-:S04]  /*05f0*/  @!P0 ISETP.NE.AND P1, PT, R6, RZ, PT ;  /* 0x000000ff0600820c */ /* 0x000fc80003f25270 */
[----:B------:R-:W-:-:S09]  /*0600*/  @!P0 SEL R5, R6, 0xffffffff, P1 ;  /* 0xffffffff06058807 */ /* 0x000fd20000800000 */
.L_x_7:
[----:B------:R-:W-:Y:S05]  /*0610*/  BSYNC.RECONVERGENT B1 ;  /* 0x0000000000017941 */ /* 0x000fea0003800200 */
.L_x_6:
[----:B------:R-:W-:Y:S01]  /*0620*/  STG.E desc[UR4][R2.64], R5 ;  /* 0x0000000502007986 */ /* 0x000fe2000c101904 */
[----:B------:R-:W-:Y:S05]  /*0630*/  EXIT ;  /* 0x000000000000794d */ /* 0x000fea0003800000 */
.L_x_8:
[----:B------:R-:W-:-:S00]  /*0640*/  BRA `(.L_x_8) ;  /* 0xfffffffc00fc7947 */ /* 0x000fc0000383ffff */
[----:B------:R-:W-:-:S00]  /*0650*/  NOP ;  /* 0x0000000000007918 */ /* 0x000fc00000000000 */
        /* <DEDUP_REMOVED lines=10> */
.L_x_10:


//--------------------- .text._Z8cudainitPji      --------------------------
	.section	.text._Z8cudainitPji,"ax",@progbits
	.align	128
        .global         _Z8cudainitPji
        .type           _Z8cudainitPji,@function
        .size           _Z8cudainitPji,(.L_x_11 - _Z8cudainitPji)
        .other          _Z8cudainitPji,@"STO_CUDA_ENTRY STV_DEFAULT"
_Z8cudainitPji:
.text._Z8cudainitPji:
[----:B------:R-:W-:Y:S01]  /*0000*/  LDC R1, c[0x0][0x37c] ;  /* 0x0000df00ff017b82 */ /* 0x000fe20000000800 */
[----:B------:R-:W0:Y:S01]  /*0010*/  S2R R5, SR_TID.X ;  /* 0x0000000000057919 */ /* 0x000e220000002100 */
[----:B------:R-:W0:Y:S06]  /*0020*/  LDCU UR6, c[0x0][0x360] ;  /* 0x00006c00ff0677ac */ /* 0x000e2c0008000800 */
[----:B------:R-:W1:Y:S01]  /*0030*/  LDC.64 R2, c[0x0][0x380] ;  /* 0x0000e000ff027b82 */ /* 0x000e620000000a00 */
[----:B------:R-:W0:Y:S01]  /*0040*/  S2R R6, SR_TID.Y ;  /* 0x0000000000067919 */ /* 0x000e220000002200 */
[----:B------:R-:W2:Y:S01]  /*0050*/  LDCU UR7, c[0x0][0x364] ;  /* 0x00006c80ff0777ac */ /* 0x000ea20008000800 */
[----:B------:R-:W3:Y:S01]  /*0060*/  S2R R8, SR_CTAID.X ;  /* 0x0000000000087919 */ /* 0x000ee20000002500 */
[----:B------:R-:W4:Y:S01]  /*0070*/  LDCU UR8, c[0x0][0x388] ;  /* 0x00007100ff0877ac */ /* 0x000f220008000800 */
[----:B------:R-:W5:Y:S01]  /*0080*/  S2R R7, SR_CTAID.Y ;  /* 0x0000000000077919 */ /* 0x000f620000002600 */
[----:B------:R-:W1:Y:S01]  /*0090*/  LDCU.64 UR4, c[0x0][0x358] ;  /* 0x00006b00ff0477ac */ /* 0x000e620008000a00 */
[----:B0-----:R-:W-:-:S04]  /*00a0*/  IADD3 R0, PT, PT, R5, UR6, R6 ;  /* 0x0000000605007c10 */ /* 0x001fc8000fffe006 */
[----:B--2---:R-:W-:-:S04]  /*00b0*/  IADD3 R0, PT, PT, R0, UR7, RZ ;  /* 0x0000000700007c10 */ /* 0x004fc8000fffe0ff */
[----:B------:R-:W-:Y:S01]  /*00c0*/  PRMT R4, R0, 0x9910, RZ ;  /* 0x0000991000047816 */ /* 0x000fe200000000ff */
[----:B---3--:R-:W-:Y:S02]  /*00d0*/  IMAD R0, R8, UR6, R5 ;  /* 0x0000000608007c24 */ /* 0x008fe4000f8e0205 */
[----:B-----5:R-:W-:Y:S02]  /*00e0*/  IMAD R5, R7, UR7, R6 ;  /* 0x0000000707057c24 */ /* 0x020fe4000f8e0206 */
[----:B------:R-:W-:Y:S02]  /*00f0*/  IMAD R4, R4, 0x6db7, RZ ;  /* 0x00006db704047824 */ /* 0x000fe400078e02ff */
[----:B----4-:R-:W-:-:S03]  /*0100*/  IMAD R5, R5, UR8, R0 ;  /* 0x0000000805057c24 */ /* 0x010fc6000f8e0200 */
[----:B------:R-:W-:Y:S01]  /*0110*/  LOP3.LUT R4, R4, 0xffff, RZ, 0xc0, !PT ;  /* 0x0000ffff04047812 */ /* 0x000fe200078ec0ff */
[----:B-1----:R-:W-:-:S03]  /*0120*/  IMAD.WIDE R2, R5, 0x4, R2 ;  /* 0x0000000405027825 */ /* 0x002fc600078e0202 */
[----:B------:R-:W-:-:S04]  /*0130*/  ISETP.GE.U32.AND P0, PT, R4, 0x2493, PT ;  /* 0x000024930400780c */ /* 0x000fc80003f06070 */
[----:B------:R-:W-:-:S05]  /*0140*/  SEL R5, RZ, 0xffffffff, P0 ;  /* 0xffffffffff057807 */ /* 0x000fca0000000000 */
[----:B------:R-:W-:Y:S01]  /*0150*/  STG.E desc[UR4][R2.64], R5 ;  /* 0x0000000502007986 */ /* 0x000fe2000c101904 */
[----:B------:R-:W-:Y:S05]  /*0160*/  EXIT ;  /* 0x000000000000794d */ /* 0x000fea0003800000 */
.L_x_9:
        /* <DEDUP_REMOVED lines=9> */
.L_x_11:


//--------------------- .nv.shared.reserved.0     --------------------------
	.section	.nv.shared.reserved.0,"aw",@nobits
	.weak		__nv_reservedSMEM_offset_0_alias
	.size		__nv_reservedSMEM_offset_0_alias, 0, 64
	.other		__nv_reservedSMEM_offset_0_alias,@"STO_CUDA_RESERVED_SHARED STV_DEFAULT"
__nv_reservedSMEM_offset_0_alias:
	.zero		0
	.zero		64


//--------------------- .nv.constant0._Z11cudaProcessPji --------------------------
	.section	.nv.constant0._Z11cudaProcessPji,"a",@progbits
	.sectionflags	@""
	.align	4
.nv.constant0._Z11cudaProcessPji:
	.zero		908


//--------------------- .nv.constant0._Z8cudainitPji --------------------------
	.section	.nv.constant0._Z8cudainitPji,"a",@progbits
	.sectionflags	@""
	.align	4
.nv.constant0._Z8cudainitPji:
	.zero		908


//--------------------- SYMBOLS --------------------------

	.type		.nv.reservedSmem.offset0,@object
	.size		.nv.reservedSmem.offset0,0x4
